//
// Generated by NVIDIA NVVM Compiler
//
// Compiler Build ID: CL-36424714
// Cuda compilation tools, release 13.0, V13.0.88
// Based on NVVM 20.0.0
//

.version 9.0
.target sm_100
.address_size 64

	// .globl	_Z15FindIncSeries_Ni
.global .align 4 .b8 dev_numArray[800];
.global .align 4 .u32 dev_resIndex = -1;
.global .align 1 .b8 dev_res[195];

.visible .entry _Z15FindIncSeries_Ni(
	.param .u32 _Z15FindIncSeries_Ni_param_0
)
{
	.reg .pred 	%p<5>;
	.reg .b32 	%r<14>;
	.reg .b64 	%rd<4>;

	ld.param.u32 	%r7, [_Z15FindIncSeries_Ni_param_0];
	mov.u32 	%r1, %tid.x;
	add.s32 	%r2, %r7, -1;
	setp.lt.s32 	%p1, %r7, 2;
	mov.b32 	%r13, 0;
	@%p1 bra 	$L__BB0_4;
	mov.b32 	%r12, 0;
	mov.u64 	%rd2, dev_numArray;
$L__BB0_2:
	add.s32 	%r9, %r12, %r1;
	mul.wide.u32 	%rd1, %r9, 4;
	add.s64 	%rd3, %rd2, %rd1;
	ld.global.u32 	%r10, [%rd3];
	ld.global.u32 	%r11, [%rd3+4];
	setp.ge.s32 	%p2, %r10, %r11;
	mov.u32 	%r13, %r12;
	@%p2 bra 	$L__BB0_4;
	add.s32 	%r12, %r12, 1;
	setp.ne.s32 	%p3, %r12, %r2;
	mov.u32 	%r13, %r2;
	@%p3 bra 	$L__BB0_2;
$L__BB0_4:
	setp.ne.s32 	%p4, %r13, %r2;
	@%p4 bra 	$L__BB0_6;
	st.global.u32 	[dev_resIndex], %r1;
$L__BB0_6:
	ret;

}
	// .globl	_Z19FindIncSeries_BLOCKv
.visible .entry _Z19FindIncSeries_BLOCKv()
{
	.reg .pred 	%p<3>;
	.reg .b16 	%rs<3>;
	.reg .b32 	%r<6>;
	.reg .b64 	%rd<7>;

	mov.u32 	%r1, %tid.x;
	mov.u32 	%r2, %tid.y;
	setp.ne.s32 	%p1, %r2, 0;
	cvt.u64.u32 	%rd2, %r1;
	mov.u64 	%rd3, dev_res;
	add.s64 	%rd1, %rd3, %rd2;
	@%p1 bra 	$L__BB1_2;
	mov.b16 	%rs1, 1;
	st.global.u8 	[%rd1], %rs1;
$L__BB1_2:
	add.s32 	%r3, %r1, %r2;
	mul.wide.u32 	%rd4, %r3, 4;
	mov.u64 	%rd5, dev_numArray;
	add.s64 	%rd6, %rd5, %rd4;
	ld.global.u32 	%r4, [%rd6];
	ld.global.u32 	%r5, [%rd6+4];
	setp.lt.s32 	%p2, %r4, %r5;
	@%p2 bra 	$L__BB1_4;
	mov.b16 	%rs2, 0;
	st.global.u8 	[%rd1], %rs2;
$L__BB1_4:
	ret;

}


// ===== COMPILED SASS (sm_100) =====

	.target	sm_100

	.elftype	@"ET_EXEC"


//--------------------- .note.nv.tkinfo           --------------------------
	.section	.note.nv.tkinfo,"",@"SHT_NOTE"
	.sectionflags	@"SHF_NOTE_NV_TKINFO"
	.tkinfo
        /*0018*/ 	.word	0x00000002
        /*0030*/ 	.string	""
        /*0030*/ 	.string	"ptxas"
        /*0030*/ 	.string	"Cuda compilation tools, release 13.0, V13.0.88"
        /*0030*/ 	.string	"Build cuda_13.0.r13.0/compiler.36424714_0"
        /*0030*/ 	.string	"-arch sm_100 -m 64 "



//--------------------- .note.nv.cuinfo           --------------------------
	.section	.note.nv.cuinfo,"",@"SHT_NOTE"
	.sectionflags	@"SHF_NOTE_NV_CUINFO"
        /*0018*/ 	.short	0x0002
        /*001a*/ 	.short	0x0064
        /*001c*/ 	.short	0x0082
	.zero		2


//--------------------- .nv.info                  --------------------------
	.section	.nv.info,"",@"SHT_CUDA_INFO"
	.align	4


	//----- nvinfo : EIATTR_REGCOUNT
	.align		4
        /*0000*/ 	.byte	0x04, 0x2f
        /*0002*/ 	.short	(.L_4 - .L_3)
	.align		4
.L_3:
        /*0004*/ 	.word	index@(_Z15FindIncSeries_Ni)
        /*0008*/ 	.word	0x0000000c


	//----- nvinfo : EIATTR_FRAME_SIZE
	.align		4
.L_4:
        /*000c*/ 	.byte	0x04, 0x11
        /*000e*/ 	.short	(.L_6 - .L_5)
	.align		4
.L_5:
        /*0010*/ 	.word	index@(_Z15FindIncSeries_Ni)
        /*0014*/ 	.word	0x00000000


	//----- nvinfo : EIATTR_REGCOUNT
	.align		4
.L_6:
        /*0018*/ 	.byte	0x04, 0x2f
        /*001a*/ 	.short	(.L_8 - .L_7)
	.align		4
.L_7:
        /*001c*/ 	.word	index@(_Z19FindIncSeries_BLOCKv)
        /*0020*/ 	.word	0x0000000a


	//----- nvinfo : EIATTR_FRAME_SIZE
	.align		4
.L_8:
        /*0024*/ 	.byte	0x04, 0x11
        /*0026*/ 	.short	(.L_10 - .L_9)
	.align		4
.L_9:
        /*0028*/ 	.word	index@(_Z19FindIncSeries_BLOCKv)
        /*002c*/ 	.word	0x00000000


	//----- nvinfo : EIATTR_MIN_STACK_SIZE
	.align		4
.L_10:
        /*0030*/ 	.byte	0x04, 0x12
        /*0032*/ 	.short	(.L_12 - .L_11)
	.align		4
.L_11:
        /*0034*/ 	.word	index@(_Z19FindIncSeries_BLOCKv)
        /*0038*/ 	.word	0x00000000


	//----- nvinfo : EIATTR_MIN_STACK_SIZE
	.align		4
.L_12:
        /*003c*/ 	.byte	0x04, 0x12
        /*003e*/ 	.short	(.L_14 - .L_13)
	.align		4
.L_13:
        /*0040*/ 	.word	index@(_Z15FindIncSeries_Ni)
        /*0044*/ 	.word	0x00000000
.L_14:


//--------------------- .nv.compat                --------------------------
	.section	.nv.compat,"",@"SHT_CUDA_COMPAT_INFO"
	.align	4
        /*0000*/ 	.byte	0x02, 0x09, 0x00, 0x00, 0x02, 0x02, 0x01, 0x00, 0x02, 0x05, 0x05, 0x00, 0x03, 0x07, 0x01, 0x01
        /*0010*/ 	.byte	0x02, 0x03, 0x00, 0x00, 0x02, 0x06, 0x01, 0x00, 0x04, 0x0b, 0x08, 0x00, 0x09, 0x00, 0x00, 0x00
        /*0020*/ 	.byte	0x00, 0x00, 0x00, 0x00


//--------------------- .nv.info._Z19FindIncSeries_BLOCKv --------------------------
	.section	.nv.info._Z19FindIncSeries_BLOCKv,"",@"SHT_CUDA_INFO"
	.sectionflags	@""
	.align	4


	//----- nvinfo : EIATTR_CUDA_API_VERSION
	.align		4
        /*0000*/ 	.byte	0x04, 0x37
        /*0002*/ 	.short	(.L_16 - .L_15)
.L_15:
        /*0004*/ 	.word	0x00000082


	//----- nvinfo : EIATTR_SPARSE_MMA_MASK
	.align		4
.L_16:
        /*0008*/ 	.byte	0x03, 0x50
        /*000a*/ 	.short	0x0000


	//----- nvinfo : EIATTR_MAXREG_COUNT
	.align		4
        /*000c*/ 	.byte	0x03, 0x1b
        /*000e*/ 	.short	0x00ff


	//----- nvinfo : EIATTR_MERCURY_ISA_VERSION
	.align		4
        /*0010*/ 	.byte	0x03, 0x5f
        /*0012*/ 	.short	0x0101


	//----- nvinfo : EIATTR_VRC_CTA_INIT_COUNT
	.align		4
        /*0014*/ 	.byte	0x02, 0x4a
	.zero		1
	.zero		1


	//----- nvinfo : EIATTR_EXIT_INSTR_OFFSETS
	.align		4
        /*0018*/ 	.byte	0x04, 0x1c
        /*001a*/ 	.short	(.L_18 - .L_17)


	//   ....[0]....
.L_17:
        /*001c*/ 	.word	0x00000100


	//   ....[1]....
        /*0020*/ 	.word	0x00000120


	//----- nvinfo : EIATTR_SW_WAR
	.align		4
.L_18:
        /*0024*/ 	.byte	0x04, 0x36
        /*0026*/ 	.short	(.L_20 - .L_19)
.L_19:
        /*0028*/ 	.word	0x00000008
.L_20:


//--------------------- .nv.info._Z15FindIncSeries_Ni --------------------------
	.section	.nv.info._Z15FindIncSeries_Ni,"",@"SHT_CUDA_INFO"
	.sectionflags	@""
	.align	4


	//----- nvinfo : EIATTR_CUDA_API_VERSION
	.align		4
        /*0000*/ 	.byte	0x04, 0x37
        /*0002*/ 	.short	(.L_22 - .L_21)
.L_21:
        /*0004*/ 	.word	0x00000082


	//----- nvinfo : EIATTR_KPARAM_INFO
	.align		4
.L_22:
        /*0008*/ 	.byte	0x04, 0x17
        /*000a*/ 	.short	(.L_24 - .L_23)
.L_23:
        /*000c*/ 	.word	0x00000000
        /*0010*/ 	.short	0x0000
        /*0012*/ 	.short	0x0000
        /*0014*/ 	.byte	0x00, 0xf0, 0x11, 0x00


	//----- nvinfo : EIATTR_SPARSE_MMA_MASK
	.align		4
.L_24:
        /*0018*/ 	.byte	0x03, 0x50
        /*001a*/ 	.short	0x0000


	//----- nvinfo : EIATTR_MAXREG_COUNT
	.align		4
        /*001c*/ 	.byte	0x03, 0x1b
        /*001e*/ 	.short	0x00ff


	//----- nvinfo : EIATTR_MERCURY_ISA_VERSION
	.align		4
        /*0020*/ 	.byte	0x03, 0x5f
        /*0022*/ 	.short	0x0101


	//----- nvinfo : EIATTR_VRC_CTA_INIT_COUNT
	.align		4
        /*0024*/ 	.byte	0x02, 0x4a
	.zero		1
	.zero		1


	//----- nvinfo : EIATTR_EXIT_INSTR_OFFSETS
	.align		4
        /*0028*/ 	.byte	0x04, 0x1c
        /*002a*/ 	.short	(.L_26 - .L_25)


	//   ....[0]....
.L_25:
        /*002c*/ 	.word	0x00000170


	//   ....[1]....
        /*0030*/ 	.word	0x000001a0


	//----- nvinfo : EIATTR_CRS_STACK_SIZE
	.align		4
.L_26:
        /*0034*/ 	.byte	0x04, 0x1e
        /*0036*/ 	.short	(.L_28 - .L_27)
.L_27:
        /*0038*/ 	.word	0x00000000


	//----- nvinfo : EIATTR_CBANK_PARAM_SIZE
	.align		4
.L_28:
        /*003c*/ 	.byte	0x03, 0x19
        /*003e*/ 	.short	0x0004


	//----- nvinfo : EIATTR_PARAM_CBANK
	.align		4
        /*0040*/ 	.byte	0x04, 0x0a
        /*0042*/ 	.short	(.L_30 - .L_29)
	.align		4
.L_29:
        /*0044*/ 	.word	index@(.nv.constant0._Z15FindIncSeries_Ni)
        /*0048*/ 	.short	0x0380
        /*004a*/ 	.short	0x0004


	//----- nvinfo : EIATTR_SW_WAR
	.align		4
.L_30:
        /*004c*/ 	.byte	0x04, 0x36
        /*004e*/ 	.short	(.L_32 - .L_31)
.L_31:
        /*0050*/ 	.word	0x00000008
.L_32:


//--------------------- .nv.callgraph             --------------------------
	.section	.nv.callgraph,"",@"SHT_CUDA_CALLGRAPH"
	.align	4
	.sectionentsize	8
	.align		4
        /*0000*/ 	.word	0x00000000
	.align		4
        /*0004*/ 	.word	0xffffffff
	.align		4
        /*0008*/ 	.word	0x00000000
	.align		4
        /*000c*/ 	.word	0xfffffffe
	.align		4
        /*0010*/ 	.word	0x00000000
	.align		4
        /*0014*/ 	.word	0xfffffffd
	.align		4
        /*0018*/ 	.word	0x00000000
	.align		4
        /*001c*/ 	.word	0xfffffffc


//--------------------- .nv.constant4             --------------------------
	.section	.nv.constant4,"a",@progbits
	.align	8
	.align		8
.nv.constant4:
        /*0000*/ 	.dword	dev_numArray
	.align		8
        /*0008*/ 	.dword	dev_resIndex
	.align		8
        /*0010*/ 	.dword	dev_res


//--------------------- .text._Z19FindIncSeries_BLOCKv --------------------------
	.section	.text._Z19FindIncSeries_BLOCKv,"ax",@progbits
	.align	128
        .global         _Z19FindIncSeries_BLOCKv
        .type           _Z19FindIncSeries_BLOCKv,@function
        .size           _Z19FindIncSeries_BLOCKv,(.L_x_5 - _Z19FindIncSeries_BLOCKv)
        .other          _Z19FindIncSeries_BLOCKv,@"STO_CUDA_ENTRY STV_DEFAULT"
_Z19FindIncSeries_BLOCKv:
.text._Z19FindIncSeries_BLOCKv:
[----:B------:R-:W-:Y:S01]  /*0000*/  LDC R1, c[0x0][0x37c] ;  /* 0x0000df00ff017b82 */ /* 0x000fe20000000800 */
[----:B------:R-:W0:Y:S07]  /*0010*/  S2R R7, SR_TID.Y ;  /* 0x0000000000077919 */ /* 0x000e2e0000002200 */
[----:B------:R-:W1:Y:S01]  /*0020*/  LDC.64 R4, c[0x4][RZ] ;  /* 0x01000000ff047b82 */ /* 0x000e620000000a00 */
[----:B------:R-:W2:Y:S01]  /*0030*/  LDCU.64 UR6, c[0x4][0x10] ;  /* 0x01000200ff0677ac */ /* 0x000ea20008000a00 */
[----:B------:R-:W-:Y:S01]  /*0040*/  HFMA2 R6, -RZ, RZ, 0, 5.9604644775390625e-08 ;  /* 0x00000001ff067431 */ /* 0x000fe200000001ff */
[----:B------:R-:W3:Y:S01]  /*0050*/  S2R R2, SR_TID.X ;  /* 0x0000000000027919 */ /* 0x000ee20000002100 */
[----:B------:R-:W4:Y:S01]  /*0060*/  LDCU.64 UR4, c[0x0][0x358] ;  /* 0x00006b00ff0477ac */ /* 0x000f220008000a00 */
[----:B0-----:R-:W-:Y:S01]  /*0070*/  ISETP.NE.AND P0, PT, R7, RZ, PT ;  /* 0x000000ff0700720c */ /* 0x001fe20003f05270 */
[C---:B---3--:R-:W-:Y:S01]  /*0080*/  IMAD.IADD R7, R2.reuse, 0x1, R7 ;  /* 0x0000000102077824 */ /* 0x048fe200078e0207 */
[----:B--2---:R-:W-:-:S03]  /*0090*/  IADD3 R2, P1, PT, R2, UR6, RZ ;  /* 0x0000000602027c10 */ /* 0x004fc6000ff3e0ff */
[----:B-1----:R-:W-:-:S04]  /*00a0*/  IMAD.WIDE.U32 R4, R7, 0x4, R4 ;  /* 0x0000000407047825 */ /* 0x002fc800078e0004 */
[----:B------:R-:W-:-:S05]  /*00b0*/  IMAD.X R3, RZ, RZ, UR7, P1 ;  /* 0x00000007ff037e24 */ /* 0x000fca00088e06ff */
[----:B----4-:R0:W-:Y:S04]  /*00c0*/  @!P0 STG.E.U8 desc[UR4][R2.64], R6 ;  /* 0x0000000602008986 */ /* 0x0101e8000c101104 */
[----:B------:R-:W2:Y:S04]  /*00d0*/  LDG.E R0, desc[UR4][R4.64] ;  /* 0x0000000404007981 */ /* 0x000ea8000c1e1900 */
[----:B------:R-:W2:Y:S02]  /*00e0*/  LDG.E R7, desc[UR4][R4.64+0x4] ;  /* 0x0000040404077981 */ /* 0x000ea4000c1e1900 */
[----:B--2---:R-:W-:-:S13]  /*00f0*/  ISETP.GE.AND P0, PT, R0, R7, PT ;  /* 0x000000070000720c */ /* 0x004fda0003f06270 */
[----:B0-----:R-:W-:Y:S05]  /*0100*/  @!P0 EXIT ;  /* 0x000000000000894d */ /* 0x001fea0003800000 */
[----:B------:R-:W-:Y:S01]  /*0110*/  STG.E.U8 desc[UR4][R2.64], RZ ;  /* 0x000000ff02007986 */ /* 0x000fe2000c101104 */
[----:B------:R-:W-:Y:S05]  /*0120*/  EXIT ;  /* 0x000000000000794d */ /* 0x000fea0003800000 */
.L_x_0:
[----:B------:R-:W-:-:S00]  /*0130*/  BRA `(.L_x_0) ;  /* 0xfffffffc00fc7947 */ /* 0x000fc0000383ffff */
[----:B------:R-:W-:-:S00]  /*0140*/  NOP ;  /* 0x0000000000007918 */ /* 0x000fc00000000000 */
        /* <DEDUP_REMOVED lines=11> */
.L_x_5:


//--------------------- .text._Z15FindIncSeries_Ni --------------------------
	.section	.text._Z15FindIncSeries_Ni,"ax",@progbits
	.align	128
        .global         _Z15FindIncSeries_Ni
        .type           _Z15FindIncSeries_Ni,@function
        .size           _Z15FindIncSeries_Ni,(.L_x_6 - _Z15FindIncSeries_Ni)
        .other          _Z15FindIncSeries_Ni,@"STO_CUDA_ENTRY STV_DEFAULT"
_Z15FindIncSeries_Ni:
.text._Z15FindIncSeries_Ni:
[----:B------:R-:W-:Y:S01]  /*0000*/  LDC R1, c[0x0][0x37c] ;  /* 0x0000df00ff017b82 */ /* 0x000fe20000000800 */
[----:B------:R-:W0:Y:S01]  /*0010*/  LDCU UR5, c[0x0][0x380] ;  /* 0x00007000ff0577ac */ /* 0x000e220008000800 */
[----:B------:R-:W1:Y:S01]  /*0020*/  S2R R9, SR_TID.X ;  /* 0x0000000000097919 */ /* 0x000e620000002100 */
[----:B------:R-:W-:Y:S01]  /*0030*/  IMAD.MOV.U32 R0, RZ, RZ, RZ ;  /* 0x000000ffff007224 */ /* 0x000fe200078e00ff */
[----:B------:R-:W2:Y:S01]  /*0040*/  LDCU.64 UR6, c[0x0][0x358] ;  /* 0x00006b00ff0677ac */ /* 0x000ea20008000a00 */
[----:B0-----:R-:W-:Y:S02]  /*0050*/  UISETP.GE.AND UP0, UPT, UR5, 0x2, UPT ;  /* 0x000000020500788c */ /* 0x001fe4000bf06270 */
[----:B------:R-:W-:-:S07]  /*0060*/  UIADD3 UR4, UPT, UPT, UR5, -0x1, URZ ;  /* 0xffffffff05047890 */ /* 0x000fce000fffe0ff */
[----:B--2---:R-:W-:Y:S05]  /*0070*/  BRA.U !UP0, `(.L_x_1) ;  /* 0x0000000108387547 */ /* 0x004fea000b800000 */
[----:B------:R-:W0:Y:S01]  /*0080*/  LDC.64 R4, c[0x4][RZ] ;  /* 0x01000000ff047b82 */ /* 0x000e220000000a00 */
[----:B------:R-:W-:Y:S01]  /*0090*/  HFMA2 R0, -RZ, RZ, 0, 0 ;  /* 0x00000000ff007431 */ /* 0x000fe200000001ff */
[----:B------:R-:W-:Y:S06]  /*00a0*/  BSSY.RECONVERGENT B0, `(.L_x_1) ;  /* 0x000000b000007945 */ /* 0x000fec0003800200 */
.L_x_3:
[----:B-1----:R-:W-:-:S04]  /*00b0*/  IMAD.IADD R3, R9, 0x1, R0 ;  /* 0x0000000109037824 */ /* 0x002fc800078e0200 */
[----:B0-----:R-:W-:-:S05]  /*00c0*/  IMAD.WIDE.U32 R2, R3, 0x4, R4 ;  /* 0x0000000403027825 */ /* 0x001fca00078e0004 */
[----:B------:R-:W2:Y:S04]  /*00d0*/  LDG.E R6, desc[UR6][R2.64] ;  /* 0x0000000602067981 */ /* 0x000ea8000c1e1900 */
[----:B------:R-:W2:Y:S02]  /*00e0*/  LDG.E R7, desc[UR6][R2.64+0x4] ;  /* 0x0000040602077981 */ /* 0x000ea4000c1e1900 */
[----:B--2---:R-:W-:-:S13]  /*00f0*/  ISETP.GE.AND P0, PT, R6, R7, PT ;  /* 0x000000070600720c */ /* 0x004fda0003f06270 */
[----:B------:R-:W-:Y:S05]  /*0100*/  @P0 BRA `(.L_x_2) ;  /* 0x0000000000100947 */ /* 0x000fea0003800000 */
[----:B------:R-:W-:-:S04]  /*0110*/  IADD3 R0, PT, PT, R0, 0x1, RZ ;  /* 0x0000000100007810 */ /* 0x000fc80007ffe0ff */
[----:B------:R-:W-:-:S13]  /*0120*/  ISETP.NE.AND P0, PT, R0, UR4, PT ;  /* 0x0000000400007c0c */ /* 0x000fda000bf05270 */
[----:B------:R-:W-:Y:S05]  /*0130*/  @P0 BRA `(.L_x_3) ;  /* 0xfffffffc00dc0947 */ /* 0x000fea000383ffff */
[----:B------:R-:W-:-:S07]  /*0140*/  IMAD.U32 R0, RZ, RZ, UR4 ;  /* 0x00000004ff007e24 */ /* 0x000fce000f8e00ff */
.L_x_2:
[----:B------:R-:W-:Y:S05]  /*0150*/  BSYNC.RECONVERGENT B0 ;  /* 0x0000000000007941 */ /* 0x000fea0003800200 */
.L_x_1:
[----:B------:R-:W-:-:S13]  /*0160*/  ISETP.NE.AND P0, PT, R0, UR4, PT ;  /* 0x0000000400007c0c */ /* 0x000fda000bf05270 */
[----:B------:R-:W-:Y:S05]  /*0170*/  @P0 EXIT ;  /* 0x000000000000094d */ /* 0x000fea0003800000 */
[----:B------:R-:W1:Y:S02]  /*0180*/  LDC.64 R2, c[0x4][0x8] ;  /* 0x01000200ff027b82 */ /* 0x000e640000000a00 */
[----:B-1----:R-:W-:Y:S01]  /*0190*/  STG.E desc[UR6][R2.64], R9 ;  /* 0x0000000902007986 */ /* 0x002fe2000c101906 */
[----:B------:R-:W-:Y:S05]  /*01a0*/  EXIT ;  /* 0x000000000000794d */ /* 0x000fea0003800000 */
.L_x_4:
        /* <DEDUP_REMOVED lines=13> */
.L_x_6:


//--------------------- .nv.global.init           --------------------------
	.section	.nv.global.init,"aw",@progbits
	.align	4
.nv.global.init:
	.type		dev_resIndex,@object
	.size		dev_resIndex,(.L_1 - dev_resIndex)
dev_resIndex:
        /*0000*/ 	.byte	0xff, 0xff, 0xff, 0xff
.L_1:


//--------------------- .nv.shared.reserved.0     --------------------------
	.section	.nv.shared.reserved.0,"aw",@nobits
	.weak		__nv_reservedSMEM_offset_0_alias
	.size		__nv_reservedSMEM_offset_0_alias, 0, 64
	.other		__nv_reservedSMEM_offset_0_alias,@"STO_CUDA_RESERVED_SHARED STV_DEFAULT"
__nv_reservedSMEM_offset_0_alias:
	.zero		0
	.zero		64


//--------------------- .nv.global                --------------------------
	.section	.nv.global,"aw",@nobits
	.align	4
.nv.global:
	.type		dev_numArray,@object
	.size		dev_numArray,(dev_res - dev_numArray)
dev_numArray:
	.zero		800
	.type		dev_res,@object
	.size		dev_res,(.L_2 - dev_res)
dev_res:
	.zero		195
.L_2:


//--------------------- .nv.constant0._Z19FindIncSeries_BLOCKv --------------------------
	.section	.nv.constant0._Z19FindIncSeries_BLOCKv,"a",@progbits
	.sectionflags	@""
	.align	4
.nv.constant0._Z19FindIncSeries_BLOCKv:
	.zero		896


//--------------------- .nv.constant0._Z15FindIncSeries_Ni --------------------------
	.section	.nv.constant0._Z15FindIncSeries_Ni,"a",@progbits
	.sectionflags	@""
	.align	4
.nv.constant0._Z15FindIncSeries_Ni:
	.zero		900


//--------------------- SYMBOLS --------------------------

	.type		.nv.reservedSmem.offset0,@object
	.size		.nv.reservedSmem.offset0,0x4
